	.headerflags	@"EF_CUDA_TEXMODE_UNIFIED EF_CUDA_64BIT_ADDRESS EF_CUDA_ACCELERATORS EF_CUDA_SM90 EF_CUDA_VIRTUAL_SM(EF_CUDA_SM90)"
	.elftype	@"ET_EXEC"


//--------------------- .nv.info                  --------------------------
	.section	.nv.info,"",@"SHT_CUDA_INFO"
	.align	4


	//----- nvinfo : EIATTR_REGCOUNT
	.align		4
        /*0000*/ 	.byte	0x04, 0x2f
        /*0002*/ 	.short	(.L_1 - .L_0)
	.align		4
.L_0:
        /*0004*/ 	.word	index@(triton_poi_fused_convolution_max_pool2d_with_indices_relu_12)
        /*0008*/ 	.word	0x00000028


	//----- nvinfo : EIATTR_MIN_STACK_SIZE
	.align		4
.L_1:
        /*000c*/ 	.byte	0x04, 0x12
        /*000e*/ 	.short	(.L_3 - .L_2)
	.align		4
.L_2:
        /*0010*/ 	.word	index@(triton_poi_fused_convolution_max_pool2d_with_indices_relu_12)
        /*0014*/ 	.word	0x00000000


	//----- nvinfo : EIATTR_FRAME_SIZE
	.align		4
.L_3:
        /*0018*/ 	.byte	0x04, 0x11
        /*001a*/ 	.short	(.L_5 - .L_4)
	.align		4
.L_4:
        /*001c*/ 	.word	index@(triton_poi_fused_convolution_max_pool2d_with_indices_relu_12)
        /*0020*/ 	.word	0x00000000


	//----- nvinfo : EIATTR_MIN_STACK_SIZE
	.align		4
.L_5:
        /*0024*/ 	.byte	0x04, 0x12
        /*0026*/ 	.short	(.L_7 - .L_6)
	.align		4
.L_6:
        /*0028*/ 	.word	index@(triton_poi_fused_convolution_max_pool2d_with_indices_relu_12)
        /*002c*/ 	.word	0x00000000
.L_7:


//--------------------- .nv.info.triton_poi_fused_convolution_max_pool2d_with_indices_relu_12 --------------------------
	.section	.nv.info.triton_poi_fused_convolution_max_pool2d_with_indices_relu_12,"",@"SHT_CUDA_INFO"
	.sectionflags	@""
	.align	4


	//----- nvinfo : EIATTR_CUDA_API_VERSION
	.align		4
        /*0000*/ 	.byte	0x04, 0x37
        /*0002*/ 	.short	(.L_9 - .L_8)
.L_8:
        /*0004*/ 	.word	0x0000007c


	//----- nvinfo : EIATTR_KPARAM_INFO
	.align		4
.L_9:
        /*0008*/ 	.byte	0x04, 0x17
        /*000a*/ 	.short	(.L_11 - .L_10)
.L_10:
        /*000c*/ 	.word	0x00000000
        /*0010*/ 	.short	0x0005
        /*0012*/ 	.short	0x0024
        /*0014*/ 	.byte	0x00, 0xf0, 0x11, 0x00


	//----- nvinfo : EIATTR_KPARAM_INFO
	.align		4
.L_11:
        /*0018*/ 	.byte	0x04, 0x17
        /*001a*/ 	.short	(.L_13 - .L_12)
.L_12:
        /*001c*/ 	.word	0x00000000
        /*0020*/ 	.short	0x0004
        /*0022*/ 	.short	0x0020
        /*0024*/ 	.byte	0x00, 0xf0, 0x11, 0x00


	//----- nvinfo : EIATTR_KPARAM_INFO
	.align		4
.L_13:
        /*0028*/ 	.byte	0x04, 0x17
        /*002a*/ 	.short	(.L_15 - .L_14)
.L_14:
        /*002c*/ 	.word	0x00000000
        /*0030*/ 	.short	0x0003
        /*0032*/ 	.short	0x0018
        /*0034*/ 	.byte	0x00, 0xf4, 0x21, 0x00


	//----- nvinfo : EIATTR_KPARAM_INFO
	.align		4
.L_15:
        /*0038*/ 	.byte	0x04, 0x17
        /*003a*/ 	.short	(.L_17 - .L_16)
.L_16:
        /*003c*/ 	.word	0x00000000
        /*0040*/ 	.short	0x0002
        /*0042*/ 	.short	0x0010
        /*0044*/ 	.byte	0x00, 0xf4, 0x21, 0x00


	//----- nvinfo : EIATTR_KPARAM_INFO
	.align		4
.L_17:
        /*0048*/ 	.byte	0x04, 0x17
        /*004a*/ 	.short	(.L_19 - .L_18)
.L_18:
        /*004c*/ 	.word	0x00000000
        /*0050*/ 	.short	0x0001
        /*0052*/ 	.short	0x0008
        /*0054*/ 	.byte	0x00, 0xf4, 0x21, 0x00


	//----- nvinfo : EIATTR_KPARAM_INFO
	.align		4
.L_19:
        /*0058*/ 	.byte	0x04, 0x17
        /*005a*/ 	.short	(.L_21 - .L_20)
.L_20:
        /*005c*/ 	.word	0x00000000
        /*0060*/ 	.short	0x0000
        /*0062*/ 	.short	0x0000
        /*0064*/ 	.byte	0x00, 0xf4, 0x21, 0x00


	//----- nvinfo : EIATTR_SPARSE_MMA_MASK
	.align		4
.L_21:
        /*0068*/ 	.byte	0x03, 0x50
        /*006a*/ 	.short	0x0000


	//----- nvinfo : EIATTR_MAXREG_COUNT
	.align		4
        /*006c*/ 	.byte	0x03, 0x1b
        /*006e*/ 	.short	0x00ff


	//----- nvinfo : EIATTR_EXIT_INSTR_OFFSETS
	.align		4
        /*0070*/ 	.byte	0x04, 0x1c
        /*0072*/ 	.short	(.L_23 - .L_22)


	//   ....[0]....
.L_22:
        /*0074*/ 	.word	0x00000890


	//   ....[1]....
        /*0078*/ 	.word	0x000008b0


	//----- nvinfo : EIATTR_REQNTID
	.align		4
.L_23:
        /*007c*/ 	.byte	0x04, 0x10
        /*007e*/ 	.short	(.L_25 - .L_24)
.L_24:
        /*0080*/ 	.word	0x00000080
        /*0084*/ 	.word	0x00000001
        /*0088*/ 	.word	0x00000001


	//----- nvinfo : EIATTR_CBANK_PARAM_SIZE
	.align		4
.L_25:
        /*008c*/ 	.byte	0x03, 0x19
        /*008e*/ 	.short	0x0028


	//----- nvinfo : EIATTR_PARAM_CBANK
	.align		4
        /*0090*/ 	.byte	0x04, 0x0a
        /*0092*/ 	.short	(.L_27 - .L_26)
	.align		4
.L_26:
        /*0094*/ 	.word	index@(.nv.constant0.triton_poi_fused_convolution_max_pool2d_with_indices_relu_12)
        /*0098*/ 	.short	0x0210
        /*009a*/ 	.short	0x0028


	//----- nvinfo : EIATTR_SW_WAR
	.align		4
.L_27:
        /*009c*/ 	.byte	0x04, 0x36
        /*009e*/ 	.short	(.L_29 - .L_28)
.L_28:
        /*00a0*/ 	.word	0x00000008
.L_29:


//--------------------- .nv.callgraph             --------------------------
	.section	.nv.callgraph,"",@"SHT_CUDA_CALLGRAPH"
	.align	4
	.sectionentsize	8
	.align		4
        /*0000*/ 	.word	0x00000000
	.align		4
        /*0004*/ 	.word	0xffffffff
	.align		4
        /*0008*/ 	.word	0x00000000
	.align		4
        /*000c*/ 	.word	0xfffffffe
	.align		4
        /*0010*/ 	.word	0x00000000
	.align		4
        /*0014*/ 	.word	0xfffffffd
	.align		4
        /*0018*/ 	.word	0x00000000
	.align		4
        /*001c*/ 	.word	0xfffffffc


//--------------------- .text.triton_poi_fused_convolution_max_pool2d_with_indices_relu_12 --------------------------
	.section	.text.triton_poi_fused_convolution_max_pool2d_with_indices_relu_12,"ax",@progbits
	.sectionflags	@"SHF_BARRIERS=1"
	.align	128
        .global         triton_poi_fused_convolution_max_pool2d_with_indices_relu_12
        .type           triton_poi_fused_convolution_max_pool2d_with_indices_relu_12,@function
        .size           triton_poi_fused_convolution_max_pool2d_with_indices_relu_12,(.L_x_1 - triton_poi_fused_convolution_max_pool2d_with_indices_relu_12)
        .other          triton_poi_fused_convolution_max_pool2d_with_indices_relu_12,@"STO_CUDA_ENTRY STV_DEFAULT"
triton_poi_fused_convolution_max_pool2d_with_indices_relu_12:
.text.triton_poi_fused_convolution_max_pool2d_with_indices_relu_12:
[----:B------:R-:W0:Y:S01]  /*0000*/  LDC R1, c[0x0][0x28] ;  /* 0x00000a00ff017b82 */ /* 0x000e220000000800 */
[----:B------:R-:W1:Y:S07]  /*0010*/  S2R R17, SR_TID.X ;  /* 0x0000000000117919 */ /* 0x000e6e0000002100 */
[----:B------:R-:W2:Y:S01]  /*0020*/  S2UR UR8, SR_CTAID.X ;  /* 0x00000000000879c3 */ /* 0x000ea20000002500 */
[----:B------:R-:W-:Y:S01]  /*0030*/  CS2R R10, SRZ ;  /* 0x00000000000a7805 */ /* 0x000fe2000001ff00 */
[----:B------:R-:W-:Y:S01]  /*0040*/  ULDC.64 UR6, c[0x0][0x208] ;  /* 0x0000820000067ab9 */ /* 0x000fe20000000a00 */
[----:B------:R-:W3:Y:S05]  /*0050*/  S2R R6, SR_CTAID.Y ;  /* 0x0000000000067919 */ /* 0x000eea0000002600 */
[----:B------:R-:W4:Y:S08]  /*0060*/  LDC.64 R4, c[0x0][0x218] ;  /* 0x00008600ff047b82 */ /* 0x000f300000000a00 */
[----:B------:R-:W5:Y:S01]  /*0070*/  LDC.64 R12, c[0x0][0x210] ;  /* 0x00008400ff0c7b82 */ /* 0x000f620000000a00 */
[----:B--2---:R-:W-:-:S06]  /*0080*/  UISETP.GE.AND UP0, UPT, UR8, 0x100, UPT ;  /* 0x000001000800788c */ /* 0x004fcc000bf06270 */
[----:B------:R-:W-:Y:S01]  /*0090*/  PLOP3.LUT P0, PT, PT, PT, UP0, 0x80, 0x0 ;  /* 0x000000000000781c */ /* 0x000fe20003f0f008 */
[----:B-1----:R-:W-:Y:S01]  /*00a0*/  IMAD.SHL.U32 R19, R17, 0x4, RZ ;  /* 0x0000000411137824 */ /* 0x002fe200078e00ff */
[----:B------:R-:W-:Y:S01]  /*00b0*/  PLOP3.LUT P1, PT, PT, PT, UP0, 0x80, 0x0 ;  /* 0x000000000000781c */ /* 0x000fe20003f2f008 */
[----:B---3--:R-:W-:-:S03]  /*00c0*/  IMAD.SHL.U32 R2, R6, 0x400, RZ ;  /* 0x0000040006027824 */ /* 0x008fc600078e00ff */
[----:B------:R-:W-:Y:S02]  /*00d0*/  LOP3.LUT R19, R19, 0x1fc, RZ, 0xc0, !PT ;  /* 0x000001fc13137812 */ /* 0x000fe400078ec0ff */
[----:B------:R-:W-:Y:S01]  /*00e0*/  SHF.R.S32.HI R9, RZ, 0x15, R6 ;  /* 0x00000015ff097819 */ /* 0x000fe20000011406 */
[----:B------:R-:W-:Y:S01]  /*00f0*/  IMAD.U32 R6, RZ, RZ, UR8 ;  /* 0x00000008ff067e24 */ /* 0x000fe2000f8e00ff */
[----:B------:R-:W-:Y:S02]  /*0100*/  LOP3.LUT R0, R2, R19, RZ, 0xfc, !PT ;  /* 0x0000001302007212 */ /* 0x000fe400078efcff */
[----:B------:R-:W-:Y:S02]  /*0110*/  SGXT R9, R9, 0x1 ;  /* 0x000000010909781a */ /* 0x000fe40000000200 */
[----:B------:R-:W-:Y:S02]  /*0120*/  SHF.R.S32.HI R3, RZ, 0x1f, R0 ;  /* 0x0000001fff037819 */ /* 0x000fe40000011400 */
[----:B------:R-:W-:-:S02]  /*0130*/  LEA.HI R9, R9, R0, RZ, 0x8 ;  /* 0x0000000009097211 */ /* 0x000fc400078f40ff */
[----:B------:R-:W-:Y:S02]  /*0140*/  LEA.HI R3, R3, R0, RZ, 0x8 ;  /* 0x0000000003037211 */ /* 0x000fe400078f40ff */
[----:B------:R-:W-:Y:S02]  /*0150*/  LEA R9, R9, 0x20000, 0x8 ;  /* 0x0002000009097811 */ /* 0x000fe400078e40ff */
[C---:B------:R-:W-:Y:S01]  /*0160*/  LOP3.LUT R7, R3.reuse, 0xffffff00, RZ, 0xc0, !PT ;  /* 0xffffff0003077812 */ /* 0x040fe200078ec0ff */
[----:B------:R-:W-:-:S04]  /*0170*/  IMAD.SHL.U32 R3, R3, 0x100, RZ ;  /* 0x0000010003037824 */ /* 0x000fc800078e00ff */
[----:B------:R-:W-:Y:S01]  /*0180*/  IMAD.IADD R7, R0, 0x1, -R7 ;  /* 0x0000000100077824 */ /* 0x000fe200078e0a07 */
[----:B------:R-:W-:-:S03]  /*0190*/  LOP3.LUT R0, R3, 0xffff0000, RZ, 0xc0, !PT ;  /* 0xffff000003007812 */ /* 0x000fc600078ec0ff */
[----:B------:R-:W-:Y:S01]  /*01a0*/  IMAD R27, R6, 0x100, R7 ;  /* 0x00000100061b7824 */ /* 0x000fe200078e0207 */
[----:B------:R-:W-:Y:S01]  /*01b0*/  LOP3.LUT R6, R9, 0xffff0000, RZ, 0xc0, !PT ;  /* 0xffff000009067812 */ /* 0x000fe200078ec0ff */
[----:B----4-:R-:W-:Y:S01]  /*01c0*/  IMAD.WIDE R14, R7, 0x4, R4 ;  /* 0x00000004070e7825 */ /* 0x010fe200078e0204 */
[----:B------:R-:W-:Y:S02]  /*01d0*/  CS2R R8, SRZ ;  /* 0x0000000000087805 */ /* 0x000fe4000001ff00 */
[----:B------:R-:W-:Y:S01]  /*01e0*/  CS2R R4, SRZ ;  /* 0x0000000000047805 */ /* 0x000fe2000001ff00 */
[C---:B------:R-:W-:Y:S02]  /*01f0*/  IMAD.IADD R25, R27.reuse, 0x1, R0 ;  /* 0x000000011b197824 */ /* 0x040fe400078e0200 */
[----:B------:R-:W-:Y:S01]  /*0200*/  IMAD.IADD R27, R27, 0x1, R6 ;  /* 0x000000011b1b7824 */ /* 0x000fe200078e0206 */
[----:B------:R-:W-:Y:S01]  /*0210*/  CS2R R6, SRZ ;  /* 0x0000000000067805 */ /* 0x000fe2000001ff00 */
[----:B-----5:R-:W-:-:S04]  /*0220*/  IMAD.WIDE R20, R25, 0x4, R12 ;  /* 0x0000000419147825 */ /* 0x020fc800078e020c */
[----:B------:R-:W-:Y:S01]  /*0230*/  IMAD.WIDE R22, R27, 0x4, R12 ;  /* 0x000000041b167825 */ /* 0x000fe200078e020c */
[----:B------:R-:W2:Y:S04]  /*0240*/  @!P0 LDG.E.EL.128 R8, desc[UR6][R20.64] ;  /* 0x0000000614088981 */ /* 0x000ea8000c2e1d00 */
[----:B------:R-:W2:Y:S04]  /*0250*/  LDG.E.EL.128 R12, desc[UR6][R14.64] ;  /* 0x000000060e0c7981 */ /* 0x000ea8000c2e1d00 */
[----:B------:R1:W3:Y:S01]  /*0260*/  @!P1 LDG.E.EL.128 R4, desc[UR6][R22.64] ;  /* 0x0000000616049981 */ /* 0x0002e2000c2e1d00 */
[----:B------:R-:W4:Y:S01]  /*0270*/  S2UR UR5, SR_CgaCtaId ;  /* 0x00000000000579c3 */ /* 0x000f220000008800 */
[----:B------:R-:W-:Y:S01]  /*0280*/  UMOV UR4, 0x400 ;  /* 0x0000040000047882 */ /* 0x000fe20000000000 */
[----:B------:R-:W-:-:S06]  /*0290*/  LOP3.LUT R3, R17, 0x7f, RZ, 0xc0, !PT ;  /* 0x0000007f11037812 */ /* 0x000fcc00078ec0ff */
[----:B-1----:R-:W1:Y:S01]  /*02a0*/  LDC.64 R22, c[0x0][0x220] ;  /* 0x00008800ff167b82 */ /* 0x002e620000000a00 */
[----:B----4-:R-:W-:Y:S01]  /*02b0*/  UPRMT UR4, UR5, 0x654, UR4 ;  /* 0x0000065405047896 */ /* 0x010fe20008000004 */
[C---:B------:R-:W-:Y:S02]  /*02c0*/  LOP3.LUT R0, R3.reuse, 0x100, RZ, 0xfc, !PT ;  /* 0x0000010003007812 */ /* 0x040fe400078efcff */
[----:B------:R-:W-:-:S03]  /*02d0*/  LOP3.LUT R35, R3, 0x80, RZ, 0xfc, !PT ;  /* 0x0000008003237812 */ /* 0x000fc600078efcff */
[----:B------:R-:W-:Y:S02]  /*02e0*/  LEA R37, R0, UR4, 0x3 ;  /* 0x0000000400257c11 */ /* 0x000fe4000f8e18ff */
[----:B------:R-:W-:Y:S02]  /*02f0*/  LEA R33, R3, UR4, 0x3 ;  /* 0x0000000403217c11 */ /* 0x000fe4000f8e18ff */
[----:B------:R-:W-:Y:S02]  /*0300*/  LEA R35, R35, UR4, 0x3 ;  /* 0x0000000423237c11 */ /* 0x000fe4000f8e18ff */
[----:B------:R-:W-:Y:S02]  /*0310*/  LOP3.LUT R17, R2, 0x7f, R17, 0xf8, !PT ;  /* 0x0000007f02117812 */ /* 0x000fe400078ef811 */
[----:B------:R-:W-:Y:S02]  /*0320*/  LOP3.LUT R16, R2, 0x100, R3, 0xfe, !PT ;  /* 0x0000010002107812 */ /* 0x000fe400078efe03 */
[----:B------:R-:W-:-:S02]  /*0330*/  LOP3.LUT R18, R2, 0x180, R3, 0xfe, !PT ;  /* 0x0000018002127812 */ /* 0x000fc400078efe03 */
[----:B------:R-:W-:Y:S02]  /*0340*/  LEA R17, R17, UR8, 0x8 ;  /* 0x0000000811117c11 */ /* 0x000fe4000f8e40ff */
[----:B------:R-:W-:Y:S02]  /*0350*/  PLOP3.LUT P6, PT, PT, PT, UP0, 0x80, 0x0 ;  /* 0x000000000000781c */ /* 0x000fe40003fcf008 */
[----:B------:R-:W-:Y:S01]  /*0360*/  LEA R16, R16, UR8, 0x8 ;  /* 0x0000000810107c11 */ /* 0x000fe2000f8e40ff */
[C---:B------:R-:W-:Y:S02]  /*0370*/  VIADD R20, R17.reuse, 0x30000 ;  /* 0x0003000011147836 */ /* 0x040fe40000000000 */
[----:B------:R-:W-:Y:S01]  /*0380*/  VIADD R24, R17, 0x38000 ;  /* 0x0003800011187836 */ /* 0x000fe20000000000 */
[----:B--2---:R-:W-:Y:S01]  /*0390*/  FSETP.GEU.AND P5, PT, R8, -R12, PT ;  /* 0x8000000c0800720b */ /* 0x004fe20003fae000 */
[----:B------:R-:W-:Y:S01]  /*03a0*/  FADD R8, R12, R8 ;  /* 0x000000080c087221 */ /* 0x000fe20000000000 */
[----:B------:R-:W-:Y:S01]  /*03b0*/  FSETP.GEU.AND P4, PT, R9, -R13, PT ;  /* 0x8000000d0900720b */ /* 0x000fe20003f8e000 */
[----:B------:R-:W-:Y:S01]  /*03c0*/  FADD R9, R13, R9 ;  /* 0x000000090d097221 */ /* 0x000fe20000000000 */
[----:B------:R-:W-:Y:S01]  /*03d0*/  FSETP.GEU.AND P3, PT, R10, -R14, PT ;  /* 0x8000000e0a00720b */ /* 0x000fe20003f6e000 */
[----:B------:R-:W-:Y:S01]  /*03e0*/  FADD R10, R14, R10 ;  /* 0x0000000a0e0a7221 */ /* 0x000fe20000000000 */
[----:B------:R-:W-:Y:S01]  /*03f0*/  FSETP.GEU.AND P2, PT, R11, -R15, PT ;  /* 0x8000000f0b00720b */ /* 0x000fe20003f4e000 */
[----:B------:R-:W-:Y:S01]  /*0400*/  FADD R11, R15, R11 ;  /* 0x0000000b0f0b7221 */ /* 0x000fe20000000000 */
[----:B---3--:R-:W-:Y:S01]  /*0410*/  FSETP.GEU.AND P0, PT, R4, -R12, PT ;  /* 0x8000000c0400720b */ /* 0x008fe20003f0e000 */
[----:B------:R-:W-:Y:S01]  /*0420*/  FADD R4, R12, R4 ;  /* 0x000000040c047221 */ /* 0x000fe20000000000 */
[----:B------:R-:W-:-:S02]  /*0430*/  LEA R12, R19, UR4, 0x3 ;  /* 0x00000004130c7c11 */ /* 0x000fc4000f8e18ff */
[----:B------:R-:W-:Y:S02]  /*0440*/  FSEL R8, R8, RZ, P5 ;  /* 0x000000ff08087208 */ /* 0x000fe40002800000 */
[----:B------:R-:W-:Y:S02]  /*0450*/  FSEL R9, R9, RZ, P4 ;  /* 0x000000ff09097208 */ /* 0x000fe40002000000 */
[----:B------:R-:W-:Y:S02]  /*0460*/  FSEL R10, R10, RZ, P3 ;  /* 0x000000ff0a0a7208 */ /* 0x000fe40001800000 */
[----:B------:R-:W-:Y:S01]  /*0470*/  FSEL R11, R11, RZ, P2 ;  /* 0x000000ff0b0b7208 */ /* 0x000fe20001000000 */
[----:B------:R-:W-:Y:S04]  /*0480*/  STS [R12], R8 ;  /* 0x000000080c007388 */ /* 0x000fe80000000800 */
[----:B------:R-:W-:Y:S04]  /*0490*/  STS [R12+0x8], R9 ;  /* 0x000008090c007388 */ /* 0x000fe80000000800 */
[----:B------:R-:W-:Y:S04]  /*04a0*/  STS [R12+0x10], R10 ;  /* 0x0000100a0c007388 */ /* 0x000fe80000000800 */
[----:B------:R-:W-:Y:S01]  /*04b0*/  STS [R12+0x18], R11 ;  /* 0x0000180b0c007388 */ /* 0x000fe20000000800 */
[----:B------:R-:W-:Y:S01]  /*04c0*/  BAR.SYNC.DEFER_BLOCKING 0x0 ;  /* 0x0000000000007b1d */ /* 0x000fe20000010000 */
[----:B------:R-:W-:Y:S01]  /*04d0*/  FSETP.GEU.AND P3, PT, R6, -R14, PT ;  /* 0x8000000e0600720b */ /* 0x000fe20003f6e000 */
[----:B------:R-:W-:Y:S01]  /*04e0*/  FADD R14, R14, R6 ;  /* 0x000000060e0e7221 */ /* 0x000fe20000000000 */
[----:B------:R-:W-:-:S04]  /*04f0*/  LOP3.LUT R6, R3, 0x180, RZ, 0xfc, !PT ;  /* 0x0000018003067812 */ /* 0x000fc800078efcff */
[----:B------:R-:W-:Y:S02]  /*0500*/  LEA R0, R6, UR4, 0x3 ;  /* 0x0000000406007c11 */ /* 0x000fe4000f8e18ff */
[----:B------:R-:W-:Y:S01]  /*0510*/  FSETP.GEU.AND P1, PT, R5, -R13, PT ;  /* 0x8000000d0500720b */ /* 0x000fe20003f2e000 */
[----:B------:R-:W2:Y:S04]  /*0520*/  LDS R21, [R33] ;  /* 0x0000000021157984 */ /* 0x000ea80000000800 */
[----:B------:R-:W3:Y:S04]  /*0530*/  LDS R19, [R35] ;  /* 0x0000000023137984 */ /* 0x000ee80000000800 */
[----:B------:R-:W4:Y:S04]  /*0540*/  LDS R29, [R37] ;  /* 0x00000000251d7984 */ /* 0x000f280000000800 */
[----:B------:R-:W5:Y:S01]  /*0550*/  LDS R31, [R0] ;  /* 0x00000000001f7984 */ /* 0x000f620000000800 */
[----:B------:R-:W-:Y:S01]  /*0560*/  BAR.SYNC.DEFER_BLOCKING 0x0 ;  /* 0x0000000000007b1d */ /* 0x000fe20000010000 */
[----:B------:R-:W-:Y:S01]  /*0570*/  FSETP.GEU.AND P2, PT, R7, -R15, PT ;  /* 0x8000000f0700720b */ /* 0x000fe20003f4e000 */
[----:B------:R-:W-:Y:S01]  /*0580*/  FADD R5, R13, R5 ;  /* 0x000000050d057221 */ /* 0x000fe20000000000 */
[----:B------:R-:W-:Y:S01]  /*0590*/  FADD R7, R15, R7 ;  /* 0x000000070f077221 */ /* 0x000fe20000000000 */
[----:B------:R-:W-:-:S02]  /*05a0*/  FSEL R4, R4, RZ, P0 ;  /* 0x000000ff04047208 */ /* 0x000fc40000000000 */
[----:B------:R-:W-:Y:S02]  /*05b0*/  FSEL R6, R14, RZ, P3 ;  /* 0x000000ff0e067208 */ /* 0x000fe40001800000 */
[----:B------:R-:W-:Y:S02]  /*05c0*/  FSEL R5, R5, RZ, P1 ;  /* 0x000000ff05057208 */ /* 0x000fe40000800000 */
[----:B------:R-:W-:Y:S01]  /*05d0*/  FSEL R7, R7, RZ, P2 ;  /* 0x000000ff07077208 */ /* 0x000fe20001000000 */
[----:B------:R-:W-:Y:S04]  /*05e0*/  STS [R12], R4 ;  /* 0x000000040c007388 */ /* 0x000fe80000000800 */
[----:B------:R-:W-:Y:S04]  /*05f0*/  STS [R12+0x8], R5 ;  /* 0x000008050c007388 */ /* 0x000fe80000000800 */
[----:B------:R-:W-:Y:S04]  /*0600*/  STS [R12+0x10], R6 ;  /* 0x000010060c007388 */ /* 0x000fe80000000800 */
[----:B------:R1:W-:Y:S01]  /*0610*/  STS [R12+0x18], R7 ;  /* 0x000018070c007388 */ /* 0x0003e20000000800 */
[----:B------:R-:W-:Y:S01]  /*0620*/  BAR.SYNC.DEFER_BLOCKING 0x0 ;  /* 0x0000000000007b1d */ /* 0x000fe20000010000 */
[----:B------:R-:W-:-:S02]  /*0630*/  PLOP3.LUT P0, PT, PT, PT, UP0, 0x80, 0x0 ;  /* 0x000000000000781c */ /* 0x000fc40003f0f008 */
[----:B------:R-:W-:Y:S02]  /*0640*/  LOP3.LUT R13, R2, 0x80, R3, 0xfe, !PT ;  /* 0x00000080020d7812 */ /* 0x000fe400078efe03 */
[----:B------:R-:W-:-:S03]  /*0650*/  PLOP3.LUT P1, PT, PT, PT, UP0, 0x80, 0x0 ;  /* 0x000000000000781c */ /* 0x000fc60003f2f008 */
[----:B------:R-:W5:Y:S01]  /*0660*/  LDC.64 R2, c[0x0][0x228] ;  /* 0x00008a00ff027b82 */ /* 0x000f620000000a00 */
[----:B------:R-:W5:Y:S04]  /*0670*/  LDS R33, [R33] ;  /* 0x0000000021217984 */ /* 0x000f680000000800 */
[----:B------:R-:W5:Y:S04]  /*0680*/  LDS R35, [R35] ;  /* 0x0000000023237984 */ /* 0x000f680000000800 */
[----:B------:R-:W5:Y:S04]  /*0690*/  LDS R37, [R37] ;  /* 0x0000000025257984 */ /* 0x000f680000000800 */
[----:B------:R-:W5:Y:S01]  /*06a0*/  LDS R0, [R0] ;  /* 0x0000000000007984 */ /* 0x000f620000000800 */
[----:B------:R-:W-:Y:S01]  /*06b0*/  LEA R15, R13, UR8, 0x8 ;  /* 0x000000080d0f7c11 */ /* 0x000fe2000f8e40ff */
[----:B-1----:R-:W-:Y:S01]  /*06c0*/  IMAD.WIDE R12, R17, 0x4, R22 ;  /* 0x00000004110c7825 */ /* 0x002fe200078e0216 */
[----:B------:R-:W-:-:S03]  /*06d0*/  PLOP3.LUT P5, PT, PT, PT, UP0, 0x80, 0x0 ;  /* 0x000000000000781c */ /* 0x000fc60003faf008 */
[--C-:B------:R-:W-:Y:S01]  /*06e0*/  IMAD.WIDE R14, R15, 0x4, R22.reuse ;  /* 0x000000040f0e7825 */ /* 0x100fe200078e0216 */
[----:B--2---:R1:W-:Y:S01]  /*06f0*/  @!P0 STG.E desc[UR6][R12.64], R21 ;  /* 0x000000150c008986 */ /* 0x0043e2000c101906 */
[----:B------:R-:W-:Y:S02]  /*0700*/  PLOP3.LUT P4, PT, PT, PT, UP0, 0x80, 0x0 ;  /* 0x000000000000781c */ /* 0x000fe40003f8f008 */
[----:B------:R-:W-:Y:S01]  /*0710*/  PLOP3.LUT P3, PT, PT, PT, UP0, 0x80, 0x0 ;  /* 0x000000000000781c */ /* 0x000fe20003f6f008 */
[----:B---3--:R2:W-:Y:S01]  /*0720*/  @!P1 STG.E desc[UR6][R14.64], R19 ;  /* 0x000000130e009986 */ /* 0x0085e2000c101906 */
[----:B------:R-:W-:Y:S02]  /*0730*/  PLOP3.LUT P2, PT, PT, PT, UP0, 0x80, 0x0 ;  /* 0x000000000000781c */ /* 0x000fe40003f4f008 */
[----:B------:R-:W-:Y:S01]  /*0740*/  PLOP3.LUT P1, PT, PT, PT, UP0, 0x80, 0x0 ;  /* 0x000000000000781c */ /* 0x000fe20003f2f008 */
[----:B-1----:R-:W-:Y:S01]  /*0750*/  IMAD.WIDE R12, R16, 0x4, R22 ;  /* 0x00000004100c7825 */ /* 0x002fe200078e0216 */
[----:B------:R-:W-:-:S02]  /*0760*/  LEA R21, R18, UR8, 0x8 ;  /* 0x0000000812157c11 */ /* 0x000fc4000f8e40ff */
[----:B------:R-:W-:Y:S01]  /*0770*/  PLOP3.LUT P0, PT, PT, PT, UP0, 0x80, 0x0 ;  /* 0x000000000000781c */ /* 0x000fe20003f0f008 */
[C---:B--2---:R-:W-:Y:S01]  /*0780*/  VIADD R19, R17.reuse, 0x20000 ;  /* 0x0002000011137836 */ /* 0x044fe20000000000 */
[----:B----4-:R1:W-:Y:S01]  /*0790*/  @!P6 STG.E desc[UR6][R12.64], R29 ;  /* 0x0000001d0c00e986 */ /* 0x0103e2000c101906 */
[----:B------:R-:W-:Y:S01]  /*07a0*/  VIADD R18, R17, 0x28000 ;  /* 0x0002800011127836 */ /* 0x000fe20000000000 */
[----:B------:R-:W-:Y:S01]  /*07b0*/  PLOP3.LUT P6, PT, PT, PT, UP0, 0x40, 0x0 ;  /* 0x000000000000781c */ /* 0x000fe20003fce808 */
[----:B------:R-:W-:-:S04]  /*07c0*/  IMAD.WIDE R14, R21, 0x4, R22 ;  /* 0x00000004150e7825 */ /* 0x000fc800078e0216 */
[--C-:B------:R-:W-:Y:S01]  /*07d0*/  IMAD.WIDE R16, R19, 0x4, R22.reuse ;  /* 0x0000000413107825 */ /* 0x100fe200078e0216 */
[----:B-----5:R1:W-:Y:S03]  /*07e0*/  @!P5 STG.E desc[UR6][R14.64], R31 ;  /* 0x0000001f0e00d986 */ /* 0x0203e6000c101906 */
[--C-:B------:R-:W-:Y:S01]  /*07f0*/  IMAD.WIDE R18, R18, 0x4, R22.reuse ;  /* 0x0000000412127825 */ /* 0x100fe200078e0216 */
[----:B0-----:R1:W-:Y:S03]  /*0800*/  @!P4 STG.E desc[UR6][R16.64], R33 ;  /* 0x000000211000c986 */ /* 0x0013e6000c101906 */
[--C-:B------:R-:W-:Y:S01]  /*0810*/  IMAD.WIDE R20, R20, 0x4, R22.reuse ;  /* 0x0000000414147825 */ /* 0x100fe200078e0216 */
[----:B------:R1:W-:Y:S03]  /*0820*/  @!P3 STG.E desc[UR6][R18.64], R35 ;  /* 0x000000231200b986 */ /* 0x0003e6000c101906 */
[----:B------:R-:W-:Y:S01]  /*0830*/  IMAD.WIDE R22, R24, 0x4, R22 ;  /* 0x0000000418167825 */ /* 0x000fe200078e0216 */
[----:B------:R1:W-:Y:S03]  /*0840*/  @!P2 STG.E desc[UR6][R20.64], R37 ;  /* 0x000000251400a986 */ /* 0x0003e6000c101906 */
[--C-:B------:R-:W-:Y:S01]  /*0850*/  IMAD.WIDE R24, R25, 0x4, R2.reuse ;  /* 0x0000000419187825 */ /* 0x100fe200078e0202 */
[----:B------:R1:W-:Y:S04]  /*0860*/  @!P1 STG.E desc[UR6][R22.64], R0 ;  /* 0x0000000016009986 */ /* 0x0003e8000c101906 */
[----:B------:R1:W-:Y:S01]  /*0870*/  @!P0 STG.E.128 desc[UR6][R24.64], R8 ;  /* 0x0000000818008986 */ /* 0x0003e2000c101d06 */
[----:B------:R-:W-:Y:S01]  /*0880*/  IMAD.WIDE R2, R27, 0x4, R2 ;  /* 0x000000041b027825 */ /* 0x000fe200078e0202 */
[----:B------:R-:W-:Y:S06]  /*0890*/  @!P6 EXIT ;  /* 0x000000000000e94d */ /* 0x000fec0003800000 */
[----:B------:R-:W-:Y:S01]  /*08a0*/  STG.E.128 desc[UR6][R2.64], R4 ;  /* 0x0000000402007986 */ /* 0x000fe2000c101d06 */
[----:B------:R-:W-:Y:S05]  /*08b0*/  EXIT ;  /* 0x000000000000794d */ /* 0x000fea0003800000 */
.L_x_0:
[----:B------:R-:W-:-:S00]  /*08c0*/  BRA `(.L_x_0) ;  /* 0xfffffffc00fc7947 */ /* 0x000fc0000383ffff */
[----:B------:R-:W-:-:S00]  /*08d0*/  NOP ;  /* 0x0000000000007918 */ /* 0x000fc00000000000 */
        /* <DEDUP_REMOVED lines=10> */
.L_x_1:


//--------------------- .nv.shared.triton_poi_fused_convolution_max_pool2d_with_indices_relu_12 --------------------------
	.section	.nv.shared.triton_poi_fused_convolution_max_pool2d_with_indices_relu_12,"aw",@nobits
	.sectionflags	@""
	.align	16
	.zero		1024


//--------------------- .nv.constant0.triton_poi_fused_convolution_max_pool2d_with_indices_relu_12 --------------------------
	.section	.nv.constant0.triton_poi_fused_convolution_max_pool2d_with_indices_relu_12,"a",@progbits
	.sectionflags	@""
	.align	4
.nv.constant0.triton_poi_fused_convolution_max_pool2d_with_indices_relu_12:
	.zero		568
